//
// Generated by NVIDIA NVVM Compiler
//
// Compiler Build ID: CL-36424714
// Cuda compilation tools, release 13.0, V13.0.88
// Based on NVVM 20.0.0
//

.version 9.0
.target sm_100
.address_size 64

	// .globl	_Z11reduce_baseIfLi256EEvPT_S1_i
// _ZZ11reduce_baseIfLi256EEvPT_S1_iE5sdata has been demoted
// _ZZ11reduce_baseIdLi256EEvPT_S1_iE5sdata has been demoted
// _ZZ11reduce_baseIiLi256EEvPT_S1_iE5sdata has been demoted

.visible .entry _Z11reduce_baseIfLi256EEvPT_S1_i(
	.param .u64 .ptr .align 1 _Z11reduce_baseIfLi256EEvPT_S1_i_param_0,
	.param .u64 .ptr .align 1 _Z11reduce_baseIfLi256EEvPT_S1_i_param_1,
	.param .u32 _Z11reduce_baseIfLi256EEvPT_S1_i_param_2
)
{
	.reg .pred 	%p<7>;
	.reg .b32 	%r<19>;
	.reg .b32 	%f<27>;
	.reg .b64 	%rd<9>;
	// demoted variable
	.shared .align 4 .b8 _ZZ11reduce_baseIfLi256EEvPT_S1_iE5sdata[1024];
	ld.param.u64 	%rd2, [_Z11reduce_baseIfLi256EEvPT_S1_i_param_0];
	ld.param.u64 	%rd3, [_Z11reduce_baseIfLi256EEvPT_S1_i_param_1];
	ld.param.u32 	%r11, [_Z11reduce_baseIfLi256EEvPT_S1_i_param_2];
	mov.u32 	%r1, %tid.x;
	mov.u32 	%r18, %ntid.x;
	mov.u32 	%r3, %ctaid.x;
	mad.lo.s32 	%r17, %r18, %r3, %r1;
	setp.ge.s32 	%p1, %r17, %r11;
	mov.f32 	%f23, 0f00000000;
	mov.f32 	%f24, %f23;
	@%p1 bra 	$L__BB0_3;
	mov.u32 	%r12, %nctaid.x;
	mul.lo.s32 	%r5, %r18, %r12;
	cvta.to.global.u64 	%rd1, %rd2;
	mov.f32 	%f24, 0f00000000;
	mov.f32 	%f22, %f24;
$L__BB0_2:
	mul.wide.s32 	%rd4, %r17, 4;
	add.s64 	%rd5, %rd1, %rd4;
	ld.global.f32 	%f12, [%rd5];
	sub.f32 	%f13, %f12, %f24;
	add.f32 	%f23, %f22, %f13;
	sub.f32 	%f14, %f23, %f22;
	sub.f32 	%f24, %f14, %f13;
	add.s32 	%r17, %r17, %r5;
	setp.lt.s32 	%p2, %r17, %r11;
	mov.f32 	%f22, %f23;
	@%p2 bra 	$L__BB0_2;
$L__BB0_3:
	shl.b32 	%r13, %r1, 2;
	mov.u32 	%r14, _ZZ11reduce_baseIfLi256EEvPT_S1_iE5sdata;
	add.s32 	%r8, %r14, %r13;
	st.shared.f32 	[%r8], %f23;
	bar.sync 	0;
	setp.lt.u32 	%p3, %r18, 2;
	@%p3 bra 	$L__BB0_7;
$L__BB0_4:
	shr.u32 	%r10, %r18, 1;
	setp.ge.u32 	%p4, %r1, %r10;
	@%p4 bra 	$L__BB0_6;
	shl.b32 	%r15, %r10, 2;
	add.s32 	%r16, %r8, %r15;
	ld.shared.f32 	%f15, [%r16];
	sub.f32 	%f16, %f15, %f24;
	ld.shared.f32 	%f17, [%r8];
	add.f32 	%f18, %f17, %f16;
	sub.f32 	%f19, %f18, %f17;
	sub.f32 	%f24, %f19, %f16;
	st.shared.f32 	[%r8], %f18;
$L__BB0_6:
	bar.sync 	0;
	setp.gt.u32 	%p5, %r18, 3;
	mov.u32 	%r18, %r10;
	@%p5 bra 	$L__BB0_4;
$L__BB0_7:
	setp.ne.s32 	%p6, %r1, 0;
	@%p6 bra 	$L__BB0_9;
	ld.shared.f32 	%f20, [_ZZ11reduce_baseIfLi256EEvPT_S1_iE5sdata];
	cvta.to.global.u64 	%rd6, %rd3;
	mul.wide.u32 	%rd7, %r3, 4;
	add.s64 	%rd8, %rd6, %rd7;
	st.global.f32 	[%rd8], %f20;
$L__BB0_9:
	ret;

}
	// .globl	_Z11reduce_baseIdLi256EEvPT_S1_i
.visible .entry _Z11reduce_baseIdLi256EEvPT_S1_i(
	.param .u64 .ptr .align 1 _Z11reduce_baseIdLi256EEvPT_S1_i_param_0,
	.param .u64 .ptr .align 1 _Z11reduce_baseIdLi256EEvPT_S1_i_param_1,
	.param .u32 _Z11reduce_baseIdLi256EEvPT_S1_i_param_2
)
{
	.reg .pred 	%p<7>;
	.reg .b32 	%r<19>;
	.reg .b64 	%rd<9>;
	.reg .b64 	%fd<27>;
	// demoted variable
	.shared .align 8 .b8 _ZZ11reduce_baseIdLi256EEvPT_S1_iE5sdata[2048];
	ld.param.u64 	%rd2, [_Z11reduce_baseIdLi256EEvPT_S1_i_param_0];
	ld.param.u64 	%rd3, [_Z11reduce_baseIdLi256EEvPT_S1_i_param_1];
	ld.param.u32 	%r11, [_Z11reduce_baseIdLi256EEvPT_S1_i_param_2];
	mov.u32 	%r1, %tid.x;
	mov.u32 	%r18, %ntid.x;
	mov.u32 	%r3, %ctaid.x;
	mad.lo.s32 	%r17, %r18, %r3, %r1;
	setp.ge.s32 	%p1, %r17, %r11;
	mov.f64 	%fd23, 0d0000000000000000;
	mov.f64 	%fd24, %fd23;
	@%p1 bra 	$L__BB1_3;
	mov.u32 	%r12, %nctaid.x;
	mul.lo.s32 	%r5, %r18, %r12;
	cvta.to.global.u64 	%rd1, %rd2;
	mov.f64 	%fd24, 0d0000000000000000;
	mov.f64 	%fd22, %fd24;
$L__BB1_2:
	mul.wide.s32 	%rd4, %r17, 8;
	add.s64 	%rd5, %rd1, %rd4;
	ld.global.f64 	%fd12, [%rd5];
	sub.f64 	%fd13, %fd12, %fd24;
	add.f64 	%fd23, %fd22, %fd13;
	sub.f64 	%fd14, %fd23, %fd22;
	sub.f64 	%fd24, %fd14, %fd13;
	add.s32 	%r17, %r17, %r5;
	setp.lt.s32 	%p2, %r17, %r11;
	mov.f64 	%fd22, %fd23;
	@%p2 bra 	$L__BB1_2;
$L__BB1_3:
	shl.b32 	%r13, %r1, 3;
	mov.u32 	%r14, _ZZ11reduce_baseIdLi256EEvPT_S1_iE5sdata;
	add.s32 	%r8, %r14, %r13;
	st.shared.f64 	[%r8], %fd23;
	bar.sync 	0;
	setp.lt.u32 	%p3, %r18, 2;
	@%p3 bra 	$L__BB1_7;
$L__BB1_4:
	shr.u32 	%r10, %r18, 1;
	setp.ge.u32 	%p4, %r1, %r10;
	@%p4 bra 	$L__BB1_6;
	shl.b32 	%r15, %r10, 3;
	add.s32 	%r16, %r8, %r15;
	ld.shared.f64 	%fd15, [%r16];
	sub.f64 	%fd16, %fd15, %fd24;
	ld.shared.f64 	%fd17, [%r8];
	add.f64 	%fd18, %fd17, %fd16;
	sub.f64 	%fd19, %fd18, %fd17;
	sub.f64 	%fd24, %fd19, %fd16;
	st.shared.f64 	[%r8], %fd18;
$L__BB1_6:
	bar.sync 	0;
	setp.gt.u32 	%p5, %r18, 3;
	mov.u32 	%r18, %r10;
	@%p5 bra 	$L__BB1_4;
$L__BB1_7:
	setp.ne.s32 	%p6, %r1, 0;
	@%p6 bra 	$L__BB1_9;
	ld.shared.f64 	%fd20, [_ZZ11reduce_baseIdLi256EEvPT_S1_iE5sdata];
	cvta.to.global.u64 	%rd6, %rd3;
	mul.wide.u32 	%rd7, %r3, 8;
	add.s64 	%rd8, %rd6, %rd7;
	st.global.f64 	[%rd8], %fd20;
$L__BB1_9:
	ret;

}
	// .globl	_Z11reduce_baseIiLi256EEvPT_S1_i
.visible .entry _Z11reduce_baseIiLi256EEvPT_S1_i(
	.param .u64 .ptr .align 1 _Z11reduce_baseIiLi256EEvPT_S1_i_param_0,
	.param .u64 .ptr .align 1 _Z11reduce_baseIiLi256EEvPT_S1_i_param_1,
	.param .u32 _Z11reduce_baseIiLi256EEvPT_S1_i_param_2
)
{
	.reg .pred 	%p<7>;
	.reg .b32 	%r<31>;
	.reg .b64 	%rd<9>;
	// demoted variable
	.shared .align 4 .b8 _ZZ11reduce_baseIiLi256EEvPT_S1_iE5sdata[1024];
	ld.param.u64 	%rd2, [_Z11reduce_baseIiLi256EEvPT_S1_i_param_0];
	ld.param.u64 	%rd3, [_Z11reduce_baseIiLi256EEvPT_S1_i_param_1];
	ld.param.u32 	%r14, [_Z11reduce_baseIiLi256EEvPT_S1_i_param_2];
	mov.u32 	%r1, %tid.x;
	mov.u32 	%r30, %ntid.x;
	mov.u32 	%r3, %ctaid.x;
	mad.lo.s32 	%r27, %r30, %r3, %r1;
	setp.ge.s32 	%p1, %r27, %r14;
	mov.b32 	%r29, 0;
	@%p1 bra 	$L__BB2_3;
	mov.u32 	%r17, %nctaid.x;
	mul.lo.s32 	%r5, %r30, %r17;
	cvta.to.global.u64 	%rd1, %rd2;
	mov.b32 	%r29, 0;
$L__BB2_2:
	mul.wide.s32 	%rd4, %r27, 4;
	add.s64 	%rd5, %rd1, %rd4;
	ld.global.u32 	%r18, [%rd5];
	add.s32 	%r29, %r18, %r29;
	add.s32 	%r27, %r27, %r5;
	setp.lt.s32 	%p2, %r27, %r14;
	@%p2 bra 	$L__BB2_2;
$L__BB2_3:
	shl.b32 	%r19, %r1, 2;
	mov.u32 	%r20, _ZZ11reduce_baseIiLi256EEvPT_S1_iE5sdata;
	add.s32 	%r11, %r20, %r19;
	st.shared.u32 	[%r11], %r29;
	bar.sync 	0;
	setp.lt.u32 	%p3, %r30, 2;
	@%p3 bra 	$L__BB2_7;
$L__BB2_4:
	shr.u32 	%r13, %r30, 1;
	setp.ge.u32 	%p4, %r1, %r13;
	@%p4 bra 	$L__BB2_6;
	shl.b32 	%r21, %r13, 2;
	add.s32 	%r22, %r11, %r21;
	ld.shared.u32 	%r23, [%r22];
	ld.shared.u32 	%r24, [%r11];
	add.s32 	%r25, %r24, %r23;
	st.shared.u32 	[%r11], %r25;
$L__BB2_6:
	bar.sync 	0;
	setp.gt.u32 	%p5, %r30, 3;
	mov.u32 	%r30, %r13;
	@%p5 bra 	$L__BB2_4;
$L__BB2_7:
	setp.ne.s32 	%p6, %r1, 0;
	@%p6 bra 	$L__BB2_9;
	ld.shared.u32 	%r26, [_ZZ11reduce_baseIiLi256EEvPT_S1_iE5sdata];
	cvta.to.global.u64 	%rd6, %rd3;
	mul.wide.u32 	%rd7, %r3, 4;
	add.s64 	%rd8, %rd6, %rd7;
	st.global.u32 	[%rd8], %r26;
$L__BB2_9:
	ret;

}


// ===== COMPILED SASS (sm_100) =====

	.target	sm_100

	.elftype	@"ET_EXEC"


//--------------------- .note.nv.tkinfo           --------------------------
	.section	.note.nv.tkinfo,"",@"SHT_NOTE"
	.sectionflags	@"SHF_NOTE_NV_TKINFO"
	.tkinfo
        /*0018*/ 	.word	0x00000002
        /*0030*/ 	.string	""
        /*0030*/ 	.string	"ptxas"
        /*0030*/ 	.string	"Cuda compilation tools, release 13.0, V13.0.88"
        /*0030*/ 	.string	"Build cuda_13.0.r13.0/compiler.36424714_0"
        /*0030*/ 	.string	"-arch sm_100 -m 64 "



//--------------------- .note.nv.cuinfo           --------------------------
	.section	.note.nv.cuinfo,"",@"SHT_NOTE"
	.sectionflags	@"SHF_NOTE_NV_CUINFO"
        /*0018*/ 	.short	0x0002
        /*001a*/ 	.short	0x0064
        /*001c*/ 	.short	0x0082
	.zero		2


//--------------------- .nv.info                  --------------------------
	.section	.nv.info,"",@"SHT_CUDA_INFO"
	.align	4


	//----- nvinfo : EIATTR_REGCOUNT
	.align		4
        /*0000*/ 	.byte	0x04, 0x2f
        /*0002*/ 	.short	(.L_1 - .L_0)
	.align		4
.L_0:
        /*0004*/ 	.word	index@(_Z11reduce_baseIfLi256EEvPT_S1_i)
        /*0008*/ 	.word	0x00000010


	//----- nvinfo : EIATTR_FRAME_SIZE
	.align		4
.L_1:
        /*000c*/ 	.byte	0x04, 0x11
        /*000e*/ 	.short	(.L_3 - .L_2)
	.align		4
.L_2:
        /*0010*/ 	.word	index@(_Z11reduce_baseIfLi256EEvPT_S1_i)
        /*0014*/ 	.word	0x00000000


	//----- nvinfo : EIATTR_REGCOUNT
	.align		4
.L_3:
        /*0018*/ 	.byte	0x04, 0x2f
        /*001a*/ 	.short	(.L_5 - .L_4)
	.align		4
.L_4:
        /*001c*/ 	.word	index@(_Z11reduce_baseIdLi256EEvPT_S1_i)
        /*0020*/ 	.word	0x00000012


	//----- nvinfo : EIATTR_FRAME_SIZE
	.align		4
.L_5:
        /*0024*/ 	.byte	0x04, 0x11
        /*0026*/ 	.short	(.L_7 - .L_6)
	.align		4
.L_6:
        /*0028*/ 	.word	index@(_Z11reduce_baseIdLi256EEvPT_S1_i)
        /*002c*/ 	.word	0x00000000


	//----- nvinfo : EIATTR_REGCOUNT
	.align		4
.L_7:
        /*0030*/ 	.byte	0x04, 0x2f
        /*0032*/ 	.short	(.L_9 - .L_8)
	.align		4
.L_8:
        /*0034*/ 	.word	index@(_Z11reduce_baseIiLi256EEvPT_S1_i)
        /*0038*/ 	.word	0x0000000e


	//----- nvinfo : EIATTR_FRAME_SIZE
	.align		4
.L_9:
        /*003c*/ 	.byte	0x04, 0x11
        /*003e*/ 	.short	(.L_11 - .L_10)
	.align		4
.L_10:
        /*0040*/ 	.word	index@(_Z11reduce_baseIiLi256EEvPT_S1_i)
        /*0044*/ 	.word	0x00000000


	//----- nvinfo : EIATTR_MIN_STACK_SIZE
	.align		4
.L_11:
        /*0048*/ 	.byte	0x04, 0x12
        /*004a*/ 	.short	(.L_13 - .L_12)
	.align		4
.L_12:
        /*004c*/ 	.word	index@(_Z11reduce_baseIiLi256EEvPT_S1_i)
        /*0050*/ 	.word	0x00000000


	//----- nvinfo : EIATTR_MIN_STACK_SIZE
	.align		4
.L_13:
        /*0054*/ 	.byte	0x04, 0x12
        /*0056*/ 	.short	(.L_15 - .L_14)
	.align		4
.L_14:
        /*0058*/ 	.word	index@(_Z11reduce_baseIdLi256EEvPT_S1_i)
        /*005c*/ 	.word	0x00000000


	//----- nvinfo : EIATTR_MIN_STACK_SIZE
	.align		4
.L_15:
        /*0060*/ 	.byte	0x04, 0x12
        /*0062*/ 	.short	(.L_17 - .L_16)
	.align		4
.L_16:
        /*0064*/ 	.word	index@(_Z11reduce_baseIfLi256EEvPT_S1_i)
        /*0068*/ 	.word	0x00000000
.L_17:


//--------------------- .nv.compat                --------------------------
	.section	.nv.compat,"",@"SHT_CUDA_COMPAT_INFO"
	.align	4
        /*0000*/ 	.byte	0x02, 0x09, 0x00, 0x00, 0x02, 0x02, 0x01, 0x00, 0x02, 0x05, 0x05, 0x00, 0x03, 0x07, 0x01, 0x01
        /*0010*/ 	.byte	0x02, 0x03, 0x00, 0x00, 0x02, 0x06, 0x01, 0x00, 0x04, 0x0b, 0x08, 0x00, 0x01, 0x00, 0x00, 0x00
        /*0020*/ 	.byte	0x00, 0x00, 0x00, 0x00


//--------------------- .nv.info._Z11reduce_baseIiLi256EEvPT_S1_i --------------------------
	.section	.nv.info._Z11reduce_baseIiLi256EEvPT_S1_i,"",@"SHT_CUDA_INFO"
	.sectionflags	@""
	.align	4


	//----- nvinfo : EIATTR_CUDA_API_VERSION
	.align		4
        /*0000*/ 	.byte	0x04, 0x37
        /*0002*/ 	.short	(.L_19 - .L_18)
.L_18:
        /*0004*/ 	.word	0x00000082


	//----- nvinfo : EIATTR_KPARAM_INFO
	.align		4
.L_19:
        /*0008*/ 	.byte	0x04, 0x17
        /*000a*/ 	.short	(.L_21 - .L_20)
.L_20:
        /*000c*/ 	.word	0x00000000
        /*0010*/ 	.short	0x0002
        /*0012*/ 	.short	0x0010
        /*0014*/ 	.byte	0x00, 0xf0, 0x11, 0x00


	//----- nvinfo : EIATTR_KPARAM_INFO
	.align		4
.L_21:
        /*0018*/ 	.byte	0x04, 0x17
        /*001a*/ 	.short	(.L_23 - .L_22)
.L_22:
        /*001c*/ 	.word	0x00000000
        /*0020*/ 	.short	0x0001
        /*0022*/ 	.short	0x0008
        /*0024*/ 	.byte	0x00, 0xf5, 0x21, 0x00


	//----- nvinfo : EIATTR_KPARAM_INFO
	.align		4
.L_23:
        /*0028*/ 	.byte	0x04, 0x17
        /*002a*/ 	.short	(.L_25 - .L_24)
.L_24:
        /*002c*/ 	.word	0x00000000
        /*0030*/ 	.short	0x0000
        /*0032*/ 	.short	0x0000
        /*0034*/ 	.byte	0x00, 0xf5, 0x21, 0x00


	//----- nvinfo : EIATTR_SPARSE_MMA_MASK
	.align		4
.L_25:
        /*0038*/ 	.byte	0x03, 0x50
        /*003a*/ 	.short	0x0000


	//----- nvinfo : EIATTR_MAXREG_COUNT
	.align		4
        /*003c*/ 	.byte	0x03, 0x1b
        /*003e*/ 	.short	0x00ff


	//----- nvinfo : EIATTR_NUM_BARRIERS
	.align		4
        /*0040*/ 	.byte	0x02, 0x4c
        /*0042*/ 	.byte	0x01
	.zero		1


	//----- nvinfo : EIATTR_MERCURY_ISA_VERSION
	.align		4
        /*0044*/ 	.byte	0x03, 0x5f
        /*0046*/ 	.short	0x0101


	//----- nvinfo : EIATTR_VRC_CTA_INIT_COUNT
	.align		4
        /*0048*/ 	.byte	0x02, 0x4a
	.zero		1
	.zero		1


	//----- nvinfo : EIATTR_EXIT_INSTR_OFFSETS
	.align		4
        /*004c*/ 	.byte	0x04, 0x1c
        /*004e*/ 	.short	(.L_27 - .L_26)


	//   ....[0]....
.L_26:
        /*0050*/ 	.word	0x000002b0


	//   ....[1]....
        /*0054*/ 	.word	0x00000330


	//----- nvinfo : EIATTR_CRS_STACK_SIZE
	.align		4
.L_27:
        /*0058*/ 	.byte	0x04, 0x1e
        /*005a*/ 	.short	(.L_29 - .L_28)
.L_28:
        /*005c*/ 	.word	0x00000000


	//----- nvinfo : EIATTR_CBANK_PARAM_SIZE
	.align		4
.L_29:
        /*0060*/ 	.byte	0x03, 0x19
        /*0062*/ 	.short	0x0014


	//----- nvinfo : EIATTR_PARAM_CBANK
	.align		4
        /*0064*/ 	.byte	0x04, 0x0a
        /*0066*/ 	.short	(.L_31 - .L_30)
	.align		4
.L_30:
        /*0068*/ 	.word	index@(.nv.constant0._Z11reduce_baseIiLi256EEvPT_S1_i)
        /*006c*/ 	.short	0x0380
        /*006e*/ 	.short	0x0014


	//----- nvinfo : EIATTR_SW_WAR
	.align		4
.L_31:
        /*0070*/ 	.byte	0x04, 0x36
        /*0072*/ 	.short	(.L_33 - .L_32)
.L_32:
        /*0074*/ 	.word	0x00000008
.L_33:


//--------------------- .nv.info._Z11reduce_baseIdLi256EEvPT_S1_i --------------------------
	.section	.nv.info._Z11reduce_baseIdLi256EEvPT_S1_i,"",@"SHT_CUDA_INFO"
	.sectionflags	@""
	.align	4


	//----- nvinfo : EIATTR_CUDA_API_VERSION
	.align		4
        /*0000*/ 	.byte	0x04, 0x37
        /*0002*/ 	.short	(.L_35 - .L_34)
.L_34:
        /*0004*/ 	.word	0x00000082


	//----- nvinfo : EIATTR_KPARAM_INFO
	.align		4
.L_35:
        /*0008*/ 	.byte	0x04, 0x17
        /*000a*/ 	.short	(.L_37 - .L_36)
.L_36:
        /*000c*/ 	.word	0x00000000
        /*0010*/ 	.short	0x0002
        /*0012*/ 	.short	0x0010
        /*0014*/ 	.byte	0x00, 0xf0, 0x11, 0x00


	//----- nvinfo : EIATTR_KPARAM_INFO
	.align		4
.L_37:
        /*0018*/ 	.byte	0x04, 0x17
        /*001a*/ 	.short	(.L_39 - .L_38)
.L_38:
        /*001c*/ 	.word	0x00000000
        /*0020*/ 	.short	0x0001
        /*0022*/ 	.short	0x0008
        /*0024*/ 	.byte	0x00, 0xf5, 0x21, 0x00


	//----- nvinfo : EIATTR_KPARAM_INFO
	.align		4
.L_39:
        /*0028*/ 	.byte	0x04, 0x17
        /*002a*/ 	.short	(.L_41 - .L_40)
.L_40:
        /*002c*/ 	.word	0x00000000
        /*0030*/ 	.short	0x0000
        /*0032*/ 	.short	0x0000
        /*0034*/ 	.byte	0x00, 0xf5, 0x21, 0x00


	//----- nvinfo : EIATTR_SPARSE_MMA_MASK
	.align		4
.L_41:
        /*0038*/ 	.byte	0x03, 0x50
        /*003a*/ 	.short	0x0000


	//----- nvinfo : EIATTR_MAXREG_COUNT
	.align		4
        /*003c*/ 	.byte	0x03, 0x1b
        /*003e*/ 	.short	0x00ff


	//----- nvinfo : EIATTR_NUM_BARRIERS
	.align		4
        /*0040*/ 	.byte	0x02, 0x4c
        /*0042*/ 	.byte	0x01
	.zero		1


	//----- nvinfo : EIATTR_MERCURY_ISA_VERSION
	.align		4
        /*0044*/ 	.byte	0x03, 0x5f
        /*0046*/ 	.short	0x0101


	//----- nvinfo : EIATTR_VRC_CTA_INIT_COUNT
	.align		4
        /*0048*/ 	.byte	0x02, 0x4a
	.zero		1
	.zero		1


	//----- nvinfo : EIATTR_EXIT_INSTR_OFFSETS
	.align		4
        /*004c*/ 	.byte	0x04, 0x1c
        /*004e*/ 	.short	(.L_43 - .L_42)


	//   ....[0]....
.L_42:
        /*0050*/ 	.word	0x000003a0


	//   ....[1]....
        /*0054*/ 	.word	0x00000420


	//----- nvinfo : EIATTR_CRS_STACK_SIZE
	.align		4
.L_43:
        /*0058*/ 	.byte	0x04, 0x1e
        /*005a*/ 	.short	(.L_45 - .L_44)
.L_44:
        /*005c*/ 	.word	0x00000000


	//----- nvinfo : EIATTR_CBANK_PARAM_SIZE
	.align		4
.L_45:
        /*0060*/ 	.byte	0x03, 0x19
        /*0062*/ 	.short	0x0014


	//----- nvinfo : EIATTR_PARAM_CBANK
	.align		4
        /*0064*/ 	.byte	0x04, 0x0a
        /*0066*/ 	.short	(.L_47 - .L_46)
	.align		4
.L_46:
        /*0068*/ 	.word	index@(.nv.constant0._Z11reduce_baseIdLi256EEvPT_S1_i)
        /*006c*/ 	.short	0x0380
        /*006e*/ 	.short	0x0014


	//----- nvinfo : EIATTR_SW_WAR
	.align		4
.L_47:
        /*0070*/ 	.byte	0x04, 0x36
        /*0072*/ 	.short	(.L_49 - .L_48)
.L_48:
        /*0074*/ 	.word	0x00000008
.L_49:


//--------------------- .nv.info._Z11reduce_baseIfLi256EEvPT_S1_i --------------------------
	.section	.nv.info._Z11reduce_baseIfLi256EEvPT_S1_i,"",@"SHT_CUDA_INFO"
	.sectionflags	@""
	.align	4


	//----- nvinfo : EIATTR_CUDA_API_VERSION
	.align		4
        /*0000*/ 	.byte	0x04, 0x37
        /*0002*/ 	.short	(.L_51 - .L_50)
.L_50:
        /*0004*/ 	.word	0x00000082


	//----- nvinfo : EIATTR_KPARAM_INFO
	.align		4
.L_51:
        /*0008*/ 	.byte	0x04, 0x17
        /*000a*/ 	.short	(.L_53 - .L_52)
.L_52:
        /*000c*/ 	.word	0x00000000
        /*0010*/ 	.short	0x0002
        /*0012*/ 	.short	0x0010
        /*0014*/ 	.byte	0x00, 0xf0, 0x11, 0x00


	//----- nvinfo : EIATTR_KPARAM_INFO
	.align		4
.L_53:
        /*0018*/ 	.byte	0x04, 0x17
        /*001a*/ 	.short	(.L_55 - .L_54)
.L_54:
        /*001c*/ 	.word	0x00000000
        /*0020*/ 	.short	0x0001
        /*0022*/ 	.short	0x0008
        /*0024*/ 	.byte	0x00, 0xf5, 0x21, 0x00


	//----- nvinfo : EIATTR_KPARAM_INFO
	.align		4
.L_55:
        /*0028*/ 	.byte	0x04, 0x17
        /*002a*/ 	.short	(.L_57 - .L_56)
.L_56:
        /*002c*/ 	.word	0x00000000
        /*0030*/ 	.short	0x0000
        /*0032*/ 	.short	0x0000
        /*0034*/ 	.byte	0x00, 0xf5, 0x21, 0x00


	//----- nvinfo : EIATTR_SPARSE_MMA_MASK
	.align		4
.L_57:
        /*0038*/ 	.byte	0x03, 0x50
        /*003a*/ 	.short	0x0000


	//----- nvinfo : EIATTR_MAXREG_COUNT
	.align		4
        /*003c*/ 	.byte	0x03, 0x1b
        /*003e*/ 	.short	0x00ff


	//----- nvinfo : EIATTR_NUM_BARRIERS
	.align		4
        /*0040*/ 	.byte	0x02, 0x4c
        /*0042*/ 	.byte	0x01
	.zero		1


	//----- nvinfo : EIATTR_MERCURY_ISA_VERSION
	.align		4
        /*0044*/ 	.byte	0x03, 0x5f
        /*0046*/ 	.short	0x0101


	//----- nvinfo : EIATTR_VRC_CTA_INIT_COUNT
	.align		4
        /*0048*/ 	.byte	0x02, 0x4a
	.zero		1
	.zero		1


	//----- nvinfo : EIATTR_EXIT_INSTR_OFFSETS
	.align		4
        /*004c*/ 	.byte	0x04, 0x1c
        /*004e*/ 	.short	(.L_59 - .L_58)


	//   ....[0]....
.L_58:
        /*0050*/ 	.word	0x00000370


	//   ....[1]....
        /*0054*/ 	.word	0x000003f0


	//----- nvinfo : EIATTR_CRS_STACK_SIZE
	.align		4
.L_59:
        /*0058*/ 	.byte	0x04, 0x1e
        /*005a*/ 	.short	(.L_61 - .L_60)
.L_60:
        /*005c*/ 	.word	0x00000000


	//----- nvinfo : EIATTR_CBANK_PARAM_SIZE
	.align		4
.L_61:
        /*0060*/ 	.byte	0x03, 0x19
        /*0062*/ 	.short	0x0014


	//----- nvinfo : EIATTR_PARAM_CBANK
	.align		4
        /*0064*/ 	.byte	0x04, 0x0a
        /*0066*/ 	.short	(.L_63 - .L_62)
	.align		4
.L_62:
        /*0068*/ 	.word	index@(.nv.constant0._Z11reduce_baseIfLi256EEvPT_S1_i)
        /*006c*/ 	.short	0x0380
        /*006e*/ 	.short	0x0014


	//----- nvinfo : EIATTR_SW_WAR
	.align		4
.L_63:
        /*0070*/ 	.byte	0x04, 0x36
        /*0072*/ 	.short	(.L_65 - .L_64)
.L_64:
        /*0074*/ 	.word	0x00000008
.L_65:


//--------------------- .nv.callgraph             --------------------------
	.section	.nv.callgraph,"",@"SHT_CUDA_CALLGRAPH"
	.align	4
	.sectionentsize	8
	.align		4
        /*0000*/ 	.word	0x00000000
	.align		4
        /*0004*/ 	.word	0xffffffff
	.align		4
        /*0008*/ 	.word	0x00000000
	.align		4
        /*000c*/ 	.word	0xfffffffe
	.align		4
        /*0010*/ 	.word	0x00000000
	.align		4
        /*0014*/ 	.word	0xfffffffd
	.align		4
        /*0018*/ 	.word	0x00000000
	.align		4
        /*001c*/ 	.word	0xfffffffc


//--------------------- .text._Z11reduce_baseIiLi256EEvPT_S1_i --------------------------
	.section	.text._Z11reduce_baseIiLi256EEvPT_S1_i,"ax",@progbits
	.align	128
        .global         _Z11reduce_baseIiLi256EEvPT_S1_i
        .type           _Z11reduce_baseIiLi256EEvPT_S1_i,@function
        .size           _Z11reduce_baseIiLi256EEvPT_S1_i,(.L_x_20 - _Z11reduce_baseIiLi256EEvPT_S1_i)
        .other          _Z11reduce_baseIiLi256EEvPT_S1_i,@"STO_CUDA_ENTRY STV_DEFAULT"
_Z11reduce_baseIiLi256EEvPT_S1_i:
.text._Z11reduce_baseIiLi256EEvPT_S1_i:
[----:B------:R-:W-:Y:S01]  /*0000*/  LDC R1, c[0x0][0x37c] ;  /* 0x0000df00ff017b82 */ /* 0x000fe20000000800 */
[----:B------:R-:W0:Y:S01]  /*0010*/  S2R R8, SR_TID.X ;  /* 0x0000000000087919 */ /* 0x000e220000002100 */
[----:B------:R-:W1:Y:S01]  /*0020*/  LDCU UR4, c[0x0][0x360] ;  /* 0x00006c00ff0477ac */ /* 0x000e620008000800 */
[----:B------:R-:W-:Y:S01]  /*0030*/  BSSY.RECONVERGENT B0, `(.L_x_0) ;  /* 0x0000013000007945 */ /* 0x000fe20003800200 */
[----:B------:R-:W-:Y:S01]  /*0040*/  IMAD.MOV.U32 R7, RZ, RZ, RZ ;  /* 0x000000ffff077224 */ /* 0x000fe200078e00ff */
[----:B------:R-:W0:Y:S01]  /*0050*/  S2R R9, SR_CTAID.X ;  /* 0x0000000000097919 */ /* 0x000e220000002500 */
[----:B------:R-:W2:Y:S01]  /*0060*/  LDCU UR5, c[0x0][0x390] ;  /* 0x00007200ff0577ac */ /* 0x000ea20008000800 */
[----:B------:R-:W3:Y:S01]  /*0070*/  LDCU.64 UR6, c[0x0][0x358] ;  /* 0x00006b00ff0677ac */ /* 0x000ee20008000a00 */
[----:B-1----:R-:W-:Y:S02]  /*0080*/  IMAD.U32 R6, RZ, RZ, UR4 ;  /* 0x00000004ff067e24 */ /* 0x002fe4000f8e00ff */
[----:B0-----:R-:W-:-:S05]  /*0090*/  IMAD R0, R9, UR4, R8 ;  /* 0x0000000409007c24 */ /* 0x001fca000f8e0208 */
[----:B--2---:R-:W-:-:S13]  /*00a0*/  ISETP.GE.AND P0, PT, R0, UR5, PT ;  /* 0x0000000500007c0c */ /* 0x004fda000bf06270 */
[----:B---3--:R-:W-:Y:S05]  /*00b0*/  @P0 BRA `(.L_x_1) ;  /* 0x0000000000280947 */ /* 0x008fea0003800000 */
[----:B------:R-:W0:Y:S01]  /*00c0*/  LDC.64 R4, c[0x0][0x380] ;  /* 0x0000e000ff047b82 */ /* 0x000e220000000a00 */
[----:B------:R-:W1:Y:S01]  /*00d0*/  LDCU UR4, c[0x0][0x370] ;  /* 0x00006e00ff0477ac */ /* 0x000e620008000800 */
[----:B------:R-:W-:Y:S02]  /*00e0*/  HFMA2 R7, -RZ, RZ, 0, 0 ;  /* 0x00000000ff077431 */ /* 0x000fe400000001ff */
[----:B-1----:R-:W-:-:S07]  /*00f0*/  IMAD R11, R6, UR4, RZ ;  /* 0x00000004060b7c24 */ /* 0x002fce000f8e02ff */
.L_x_2:
[----:B0-----:R-:W-:-:S06]  /*0100*/  IMAD.WIDE R2, R0, 0x4, R4 ;  /* 0x0000000400027825 */ /* 0x001fcc00078e0204 */
[----:B------:R-:W2:Y:S01]  /*0110*/  LDG.E R2, desc[UR6][R2.64] ;  /* 0x0000000602027981 */ /* 0x000ea2000c1e1900 */
[----:B------:R-:W-:-:S05]  /*0120*/  IMAD.IADD R0, R11, 0x1, R0 ;  /* 0x000000010b007824 */ /* 0x000fca00078e0200 */
[----:B------:R-:W-:Y:S01]  /*0130*/  ISETP.GE.AND P0, PT, R0, UR5, PT ;  /* 0x0000000500007c0c */ /* 0x000fe2000bf06270 */
[----:B--2---:R-:W-:-:S12]  /*0140*/  IMAD.IADD R7, R2, 0x1, R7 ;  /* 0x0000000102077824 */ /* 0x004fd800078e0207 */
[----:B------:R-:W-:Y:S05]  /*0150*/  @!P0 BRA `(.L_x_2) ;  /* 0xfffffffc00e88947 */ /* 0x000fea000383ffff */
.L_x_1:
[----:B------:R-:W-:Y:S05]  /*0160*/  BSYNC.RECONVERGENT B0 ;  /* 0x0000000000007941 */ /* 0x000fea0003800200 */
.L_x_0:
[----:B------:R-:W0:Y:S01]  /*0170*/  S2UR UR5, SR_CgaCtaId ;  /* 0x00000000000579c3 */ /* 0x000e220000008800 */
[----:B------:R-:W-:Y:S01]  /*0180*/  UMOV UR4, 0x400 ;  /* 0x0000040000047882 */ /* 0x000fe20000000000 */
[----:B------:R-:W-:Y:S02]  /*0190*/  ISETP.GE.U32.AND P1, PT, R6, 0x2, PT ;  /* 0x000000020600780c */ /* 0x000fe40003f26070 */
[----:B------:R-:W-:Y:S01]  /*01a0*/  ISETP.NE.AND P0, PT, R8, RZ, PT ;  /* 0x000000ff0800720c */ /* 0x000fe20003f05270 */
[----:B0-----:R-:W-:-:S06]  /*01b0*/  ULEA UR4, UR5, UR4, 0x18 ;  /* 0x0000000405047291 */ /* 0x001fcc000f8ec0ff */
[----:B------:R-:W-:-:S05]  /*01c0*/  LEA R0, R8, UR4, 0x2 ;  /* 0x0000000408007c11 */ /* 0x000fca000f8e10ff */
[----:B------:R0:W-:Y:S01]  /*01d0*/  STS [R0], R7 ;  /* 0x0000000700007388 */ /* 0x0001e20000000800 */
[----:B------:R-:W-:Y:S06]  /*01e0*/  BAR.SYNC.DEFER_BLOCKING 0x0 ;  /* 0x0000000000007b1d */ /* 0x000fec0000010000 */
[----:B------:R-:W-:Y:S05]  /*01f0*/  @!P1 BRA `(.L_x_3) ;  /* 0x00000000002c9947 */ /* 0x000fea0003800000 */
.L_x_4:
[----:B------:R-:W-:-:S04]  /*0200*/  SHF.R.U32.HI R5, RZ, 0x1, R6 ;  /* 0x00000001ff057819 */ /* 0x000fc80000011606 */
[----:B------:R-:W-:-:S13]  /*0210*/  ISETP.GE.U32.AND P1, PT, R8, R5, PT ;  /* 0x000000050800720c */ /* 0x000fda0003f26070 */
[----:B------:R-:W-:Y:S01]  /*0220*/  @!P1 LEA R2, R5, R0, 0x2 ;  /* 0x0000000005029211 */ /* 0x000fe200078e10ff */
[----:B------:R-:W-:Y:S05]  /*0230*/  @!P1 LDS R3, [R0] ;  /* 0x0000000000039984 */ /* 0x000fea0000000800 */
[----:B------:R-:W1:Y:S02]  /*0240*/  @!P1 LDS R2, [R2] ;  /* 0x0000000002029984 */ /* 0x000e640000000800 */
[----:B-1----:R-:W-:-:S05]  /*0250*/  @!P1 IMAD.IADD R3, R2, 0x1, R3 ;  /* 0x0000000102039824 */ /* 0x002fca00078e0203 */
[----:B------:R1:W-:Y:S01]  /*0260*/  @!P1 STS [R0], R3 ;  /* 0x0000000300009388 */ /* 0x0003e20000000800 */
[----:B------:R-:W-:Y:S01]  /*0270*/  BAR.SYNC.DEFER_BLOCKING 0x0 ;  /* 0x0000000000007b1d */ /* 0x000fe20000010000 */
[----:B------:R-:W-:Y:S02]  /*0280*/  ISETP.GT.U32.AND P1, PT, R6, 0x3, PT ;  /* 0x000000030600780c */ /* 0x000fe40003f24070 */
[----:B------:R-:W-:-:S11]  /*0290*/  MOV R6, R5 ;  /* 0x0000000500067202 */ /* 0x000fd60000000f00 */
[----:B-1----:R-:W-:Y:S05]  /*02a0*/  @P1 BRA `(.L_x_4) ;  /* 0xfffffffc00d41947 */ /* 0x002fea000383ffff */
.L_x_3:
[----:B------:R-:W-:Y:S05]  /*02b0*/  @P0 EXIT ;  /* 0x000000000000094d */ /* 0x000fea0003800000 */
[----:B------:R-:W1:Y:S01]  /*02c0*/  S2UR UR5, SR_CgaCtaId ;  /* 0x00000000000579c3 */ /* 0x000e620000008800 */
[----:B------:R-:W-:-:S07]  /*02d0*/  UMOV UR4, 0x400 ;  /* 0x0000040000047882 */ /* 0x000fce0000000000 */
[----:B------:R-:W2:Y:S01]  /*02e0*/  LDC.64 R2, c[0x0][0x388] ;  /* 0x0000e200ff027b82 */ /* 0x000ea20000000a00 */
[----:B-1----:R-:W-:Y:S01]  /*02f0*/  ULEA UR4, UR5, UR4, 0x18 ;  /* 0x0000000405047291 */ /* 0x002fe2000f8ec0ff */
[----:B--2---:R-:W-:-:S08]  /*0300*/  IMAD.WIDE.U32 R2, R9, 0x4, R2 ;  /* 0x0000000409027825 */ /* 0x004fd000078e0002 */
[----:B------:R-:W1:Y:S04]  /*0310*/  LDS R5, [UR4] ;  /* 0x00000004ff057984 */ /* 0x000e680008000800 */
[----:B-1----:R-:W-:Y:S01]  /*0320*/  STG.E desc[UR6][R2.64], R5 ;  /* 0x0000000502007986 */ /* 0x002fe2000c101906 */
[----:B------:R-:W-:Y:S05]  /*0330*/  EXIT ;  /* 0x000000000000794d */ /* 0x000fea0003800000 */
.L_x_5:
[----:B------:R-:W-:-:S00]  /*0340*/  BRA `(.L_x_5) ;  /* 0xfffffffc00fc7947 */ /* 0x000fc0000383ffff */
[----:B------:R-:W-:-:S00]  /*0350*/  NOP ;  /* 0x0000000000007918 */ /* 0x000fc00000000000 */
        /* <DEDUP_REMOVED lines=10> */
.L_x_20:


//--------------------- .text._Z11reduce_baseIdLi256EEvPT_S1_i --------------------------
	.section	.text._Z11reduce_baseIdLi256EEvPT_S1_i,"ax",@progbits
	.align	128
        .global         _Z11reduce_baseIdLi256EEvPT_S1_i
        .type           _Z11reduce_baseIdLi256EEvPT_S1_i,@function
        .size           _Z11reduce_baseIdLi256EEvPT_S1_i,(.L_x_21 - _Z11reduce_baseIdLi256EEvPT_S1_i)
        .other          _Z11reduce_baseIdLi256EEvPT_S1_i,@"STO_CUDA_ENTRY STV_DEFAULT"
_Z11reduce_baseIdLi256EEvPT_S1_i:
.text._Z11reduce_baseIdLi256EEvPT_S1_i:
[----:B------:R-:W-:Y:S01]  /*0000*/  LDC R1, c[0x0][0x37c] ;  /* 0x0000df00ff017b82 */ /* 0x000fe20000000800 */
[----:B------:R-:W0:Y:S01]  /*0010*/  S2R R3, SR_TID.X ;  /* 0x0000000000037919 */ /* 0x000e220000002100 */
[----:B------:R-:W1:Y:S01]  /*0020*/  LDCU UR4, c[0x0][0x360] ;  /* 0x00006c00ff0477ac */ /* 0x000e620008000800 */
[----:B------:R-:W-:Y:S01]  /*0030*/  BSSY.RECONVERGENT B0, `(.L_x_6) ;  /* 0x000001f000007945 */ /* 0x000fe20003800200 */
[----:B------:R-:W-:Y:S01]  /*0040*/  CS2R R6, SRZ ;  /* 0x0000000000067805 */ /* 0x000fe2000001ff00 */
[----:B------:R-:W0:Y:S01]  /*0050*/  S2R R0, SR_CTAID.X ;  /* 0x0000000000007919 */ /* 0x000e220000002500 */
[----:B------:R-:W2:Y:S01]  /*0060*/  LDCU UR5, c[0x0][0x390] ;  /* 0x00007200ff0577ac */ /* 0x000ea20008000800 */
[----:B------:R-:W-:Y:S01]  /*0070*/  CS2R R4, SRZ ;  /* 0x0000000000047805 */ /* 0x000fe2000001ff00 */
[----:B------:R-:W3:Y:S01]  /*0080*/  LDCU.64 UR6, c[0x0][0x358] ;  /* 0x00006b00ff0677ac */ /* 0x000ee20008000a00 */
[----:B-1----:R-:W-:Y:S02]  /*0090*/  IMAD.U32 R2, RZ, RZ, UR4 ;  /* 0x00000004ff027e24 */ /* 0x002fe4000f8e00ff */
[----:B0-----:R-:W-:-:S05]  /*00a0*/  IMAD R8, R0, UR4, R3 ;  /* 0x0000000400087c24 */ /* 0x001fca000f8e0203 */
[----:B--2---:R-:W-:-:S13]  /*00b0*/  ISETP.GE.AND P0, PT, R8, UR5, PT ;  /* 0x0000000508007c0c */ /* 0x004fda000bf06270 */
[----:B---3--:R-:W-:Y:S05]  /*00c0*/  @P0 BRA `(.L_x_7) ;  /* 0x0000000000540947 */ /* 0x008fea0003800000 */
[----:B------:R-:W0:Y:S01]  /*00d0*/  LDC.64 R12, c[0x0][0x380] ;  /* 0x0000e000ff0c7b82 */ /* 0x000e220000000a00 */
[----:B------:R-:W1:Y:S01]  /*00e0*/  LDCU UR4, c[0x0][0x370] ;  /* 0x00006e00ff0477ac */ /* 0x000e620008000800 */
[----:B------:R-:W-:Y:S01]  /*00f0*/  BSSY.RECONVERGENT B1, `(.L_x_8) ;  /* 0x0000010000017945 */ /* 0x000fe20003800200 */
[----:B------:R-:W-:Y:S01]  /*0100*/  IMAD.MOV.U32 R15, RZ, RZ, R8 ;  /* 0x000000ffff0f7224 */ /* 0x000fe200078e0008 */
[----:B------:R-:W-:Y:S02]  /*0110*/  CS2R R4, SRZ ;  /* 0x0000000000047805 */ /* 0x000fe4000001ff00 */
[----:B------:R-:W-:Y:S01]  /*0120*/  CS2R R6, SRZ ;  /* 0x0000000000067805 */ /* 0x000fe2000001ff00 */
[----:B-1----:R-:W-:-:S07]  /*0130*/  IMAD R14, R2, UR4, RZ ;  /* 0x00000004020e7c24 */ /* 0x002fce000f8e02ff */
.L_x_9:
[----:B0-----:R-:W-:-:S06]  /*0140*/  IMAD.WIDE R8, R15, 0x8, R12 ;  /* 0x000000080f087825 */ /* 0x001fcc00078e020c */
[----:B------:R-:W2:Y:S01]  /*0150*/  LDG.E.64 R8, desc[UR6][R8.64] ;  /* 0x0000000608087981 */ /* 0x000ea2000c1e1b00 */
[----:B------:R-:W-:-:S05]  /*0160*/  IMAD.IADD R15, R14, 0x1, R15 ;  /* 0x000000010e0f7824 */ /* 0x000fca00078e020f */
[----:B------:R-:W-:Y:S01]  /*0170*/  ISETP.GE.AND P0, PT, R15, UR5, PT ;  /* 0x000000050f007c0c */ /* 0x000fe2000bf06270 */
[----:B--2---:R-:W-:-:S08]  /*0180*/  DADD R4, R8, -R4 ;  /* 0x0000000008047229 */ /* 0x004fd00000000804 */
[----:B------:R-:W-:-:S08]  /*0190*/  DADD R10, R4, R6 ;  /* 0x00000000040a7229 */ /* 0x000fd00000000006 */
[----:B------:R-:W-:-:S08]  /*01a0*/  DADD R6, R10, -R6 ;  /* 0x000000000a067229 */ /* 0x000fd00000000806 */
[----:B------:R-:W-:Y:S01]  /*01b0*/  DADD R4, -R4, R6 ;  /* 0x0000000004047229 */ /* 0x000fe20000000106 */
[----:B------:R-:W-:Y:S01]  /*01c0*/  IMAD.MOV.U32 R6, RZ, RZ, R10 ;  /* 0x000000ffff067224 */ /* 0x000fe200078e000a */
[----:B------:R-:W-:Y:S01]  /*01d0*/  MOV R7, R11 ;  /* 0x0000000b00077202 */ /* 0x000fe20000000f00 */
[----:B------:R-:W-:Y:S08]  /*01e0*/  @!P0 BRA `(.L_x_9) ;  /* 0xfffffffc00d48947 */ /* 0x000ff0000383ffff */
[----:B------:R-:W-:Y:S05]  /*01f0*/  BSYNC.RECONVERGENT B1 ;  /* 0x0000000000017941 */ /* 0x000fea0003800200 */
.L_x_8:
[----:B------:R-:W-:Y:S02]  /*0200*/  IMAD.MOV.U32 R6, RZ, RZ, R10 ;  /* 0x000000ffff067224 */ /* 0x000fe400078e000a */
[----:B------:R-:W-:-:S07]  /*0210*/  IMAD.MOV.U32 R7, RZ, RZ, R11 ;  /* 0x000000ffff077224 */ /* 0x000fce00078e000b */
.L_x_7:
[----:B------:R-:W-:Y:S05]  /*0220*/  BSYNC.RECONVERGENT B0 ;  /* 0x0000000000007941 */ /* 0x000fea0003800200 */
.L_x_6:
[----:B------:R-:W0:Y:S01]  /*0230*/  S2UR UR5, SR_CgaCtaId ;  /* 0x00000000000579c3 */ /* 0x000e220000008800 */
[----:B------:R-:W-:Y:S01]  /*0240*/  UMOV UR4, 0x400 ;  /* 0x0000040000047882 */ /* 0x000fe20000000000 */
[----:B------:R-:W-:Y:S02]  /*0250*/  ISETP.GE.U32.AND P1, PT, R2, 0x2, PT ;  /* 0x000000020200780c */ /* 0x000fe40003f26070 */
[----:B------:R-:W-:Y:S01]  /*0260*/  ISETP.NE.AND P0, PT, R3, RZ, PT ;  /* 0x000000ff0300720c */ /* 0x000fe20003f05270 */
[----:B0-----:R-:W-:-:S06]  /*0270*/  ULEA UR4, UR5, UR4, 0x18 ;  /* 0x0000000405047291 */ /* 0x001fcc000f8ec0ff */
[----:B------:R-:W-:-:S05]  /*0280*/  LEA R13, R3, UR4, 0x3 ;  /* 0x00000004030d7c11 */ /* 0x000fca000f8e18ff */
[----:B------:R0:W-:Y:S01]  /*0290*/  STS.64 [R13], R6 ;  /* 0x000000060d007388 */ /* 0x0001e20000000a00 */
[----:B------:R-:W-:Y:S06]  /*02a0*/  BAR.SYNC.DEFER_BLOCKING 0x0 ;  /* 0x0000000000007b1d */ /* 0x000fec0000010000 */
[----:B------:R-:W-:Y:S05]  /*02b0*/  @!P1 BRA `(.L_x_10) ;  /* 0x0000000000389947 */ /* 0x000fea0003800000 */
.L_x_11:
[----:B------:R-:W-:Y:S02]  /*02c0*/  SHF.R.U32.HI R14, RZ, 0x1, R2 ;  /* 0x00000001ff0e7819 */ /* 0x000fe40000011602 */
[----:B------:R-:W-:Y:S02]  /*02d0*/  ISETP.GT.U32.AND P2, PT, R2, 0x3, PT ;  /* 0x000000030200780c */ /* 0x000fe40003f44070 */
[----:B------:R-:W-:Y:S01]  /*02e0*/  ISETP.GE.U32.AND P1, PT, R3, R14, PT ;  /* 0x0000000e0300720c */ /* 0x000fe20003f26070 */
[----:B------:R-:W-:-:S12]  /*02f0*/  IMAD.MOV.U32 R2, RZ, RZ, R14 ;  /* 0x000000ffff027224 */ /* 0x000fd800078e000e */
[----:B------:R-:W-:Y:S01]  /*0300*/  @!P1 LEA R12, R14, R13, 0x3 ;  /* 0x0000000d0e0c9211 */ /* 0x000fe200078e18ff */
[----:B------:R-:W-:Y:S04]  /*0310*/  @!P1 LDS.64 R8, [R13] ;  /* 0x000000000d089984 */ /* 0x000fe80000000a00 */
[----:B0-----:R-:W0:Y:S02]  /*0320*/  @!P1 LDS.64 R6, [R12] ;  /* 0x000000000c069984 */ /* 0x001e240000000a00 */
[----:B0-----:R-:W-:-:S08]  /*0330*/  @!P1 DADD R6, -R4, R6 ;  /* 0x0000000004069229 */ /* 0x001fd00000000106 */
[----:B-1----:R-:W-:-:S07]  /*0340*/  @!P1 DADD R10, R6, R8 ;  /* 0x00000000060a9229 */ /* 0x002fce0000000008 */
[----:B------:R1:W-:Y:S01]  /*0350*/  @!P1 STS.64 [R13], R10 ;  /* 0x0000000a0d009388 */ /* 0x0003e20000000a00 */
[----:B------:R-:W-:-:S08]  /*0360*/  @!P1 DADD R8, -R8, R10 ;  /* 0x0000000008089229 */ /* 0x000fd0000000010a */
[----:B------:R-:W-:Y:S01]  /*0370*/  @!P1 DADD R4, -R6, R8 ;  /* 0x0000000006049229 */ /* 0x000fe20000000108 */
[----:B------:R-:W-:Y:S06]  /*0380*/  BAR.SYNC.DEFER_BLOCKING 0x0 ;  /* 0x0000000000007b1d */ /* 0x000fec0000010000 */
[----:B------:R-:W-:Y:S05]  /*0390*/  @P2 BRA `(.L_x_11) ;  /* 0xfffffffc00c82947 */ /* 0x000fea000383ffff */
.L_x_10:
[----:B------:R-:W-:Y:S05]  /*03a0*/  @P0 EXIT ;  /* 0x000000000000094d */ /* 0x000fea0003800000 */
[----:B------:R-:W2:Y:S01]  /*03b0*/  S2UR UR5, SR_CgaCtaId ;  /* 0x00000000000579c3 */ /* 0x000ea20000008800 */
[----:B------:R-:W-:-:S07]  /*03c0*/  UMOV UR4, 0x400 ;  /* 0x0000040000047882 */ /* 0x000fce0000000000 */
[----:B------:R-:W3:Y:S01]  /*03d0*/  LDC.64 R4, c[0x0][0x388] ;  /* 0x0000e200ff047b82 */ /* 0x000ee20000000a00 */
[----:B--2---:R-:W-:Y:S01]  /*03e0*/  ULEA UR4, UR5, UR4, 0x18 ;  /* 0x0000000405047291 */ /* 0x004fe2000f8ec0ff */
[----:B---3--:R-:W-:-:S08]  /*03f0*/  IMAD.WIDE.U32 R4, R0, 0x8, R4 ;  /* 0x0000000800047825 */ /* 0x008fd000078e0004 */
[----:B------:R-:W2:Y:S04]  /*0400*/  LDS.64 R2, [UR4] ;  /* 0x00000004ff027984 */ /* 0x000ea80008000a00 */
[----:B--2---:R-:W-:Y:S01]  /*0410*/  STG.E.64 desc[UR6][R4.64], R2 ;  /* 0x0000000204007986 */ /* 0x004fe2000c101b06 */
[----:B------:R-:W-:Y:S05]  /*0420*/  EXIT ;  /* 0x000000000000794d */ /* 0x000fea0003800000 */
.L_x_12:
        /* <DEDUP_REMOVED lines=13> */
.L_x_21:


//--------------------- .text._Z11reduce_baseIfLi256EEvPT_S1_i --------------------------
	.section	.text._Z11reduce_baseIfLi256EEvPT_S1_i,"ax",@progbits
	.align	128
        .global         _Z11reduce_baseIfLi256EEvPT_S1_i
        .type           _Z11reduce_baseIfLi256EEvPT_S1_i,@function
        .size           _Z11reduce_baseIfLi256EEvPT_S1_i,(.L_x_22 - _Z11reduce_baseIfLi256EEvPT_S1_i)
        .other          _Z11reduce_baseIfLi256EEvPT_S1_i,@"STO_CUDA_ENTRY STV_DEFAULT"
_Z11reduce_baseIfLi256EEvPT_S1_i:
.text._Z11reduce_baseIfLi256EEvPT_S1_i:
[----:B------:R-:W-:Y:S01]  /*0000*/  LDC R1, c[0x0][0x37c] ;  /* 0x0000df00ff017b82 */ /* 0x000fe20000000800 */
[----:B------:R-:W0:Y:S01]  /*0010*/  S2R R10, SR_TID.X ;  /* 0x00000000000a7919 */ /* 0x000e220000002100 */
[----:B------:R-:W1:Y:S01]  /*0020*/  LDCU UR4, c[0x0][0x360] ;  /* 0x00006c00ff0477ac */ /* 0x000e620008000800 */
[----:B------:R-:W-:Y:S01]  /*0030*/  BSSY.RECONVERGENT B0, `(.L_x_13) ;  /* 0x000001c000007945 */ /* 0x000fe20003800200 */
[----:B------:R-:W-:Y:S01]  /*0040*/  HFMA2 R2, -RZ, RZ, 0, 0 ;  /* 0x00000000ff027431 */ /* 0x000fe200000001ff */
[----:B------:R-:W0:Y:S01]  /*0050*/  S2R R11, SR_CTAID.X ;  /* 0x00000000000b7919 */ /* 0x000e220000002500 */
[----:B------:R-:W2:Y:S01]  /*0060*/  LDCU UR5, c[0x0][0x390] ;  /* 0x00007200ff0577ac */ /* 0x000ea20008000800 */
[----:B------:R-:W-:Y:S01]  /*0070*/  MOV R7, RZ ;  /* 0x000000ff00077202 */ /* 0x000fe20000000f00 */
        /* <DEDUP_REMOVED lines=8> */
[----:B------:R-:W-:Y:S01]  /*0100*/  MOV R7, RZ ;  /* 0x000000ff00077202 */ /* 0x000fe20000000f00 */
[----:B------:R-:W-:Y:S02]  /*0110*/  IMAD.MOV.U32 R8, RZ, RZ, RZ ;  /* 0x000000ffff087224 */ /* 0x000fe400078e00ff */
[----:B-1----:R-:W-:-:S07]  /*0120*/  IMAD R13, R6, UR4, RZ ;  /* 0x00000004060d7c24 */ /* 0x002fce000f8e02ff */
.L_x_16:
[----:B0-----:R-:W-:-:S06]  /*0130*/  IMAD.WIDE R2, R0, 0x4, R4 ;  /* 0x0000000400027825 */ /* 0x001fcc00078e0204 */
[----:B------:R-:W2:Y:S01]  /*0140*/  LDG.E R2, desc[UR6][R2.64] ;  /* 0x0000000602027981 */ /* 0x000ea2000c1e1900 */
[----:B------:R-:W-:-:S04]  /*0150*/  IADD3 R0, PT, PT, R13, R0, RZ ;  /* 0x000000000d007210 */ /* 0x000fc80007ffe0ff */
[----:B------:R-:W-:Y:S01]  /*0160*/  ISETP.GE.AND P0, PT, R0, UR5, PT ;  /* 0x0000000500007c0c */ /* 0x000fe2000bf06270 */
[----:B--2---:R-:W-:-:S04]  /*0170*/  FADD R7, R2, -R7 ;  /* 0x8000000702077221 */ /* 0x004fc80000000000 */
[----:B------:R-:W-:-:S04]  /*0180*/  FADD R9, R7, R8 ;  /* 0x0000000807097221 */ /* 0x000fc80000000000 */
[----:B------:R-:W-:-:S04]  /*0190*/  FADD R8, R9, -R8 ;  /* 0x8000000809087221 */ /* 0x000fc80000000000 */
[----:B------:R-:W-:Y:S01]  /*01a0*/  FADD R7, -R7, R8 ;  /* 0x0000000807077221 */ /* 0x000fe20000000100 */
[----:B------:R-:W-:Y:S01]  /*01b0*/  MOV R8, R9 ;  /* 0x0000000900087202 */ /* 0x000fe20000000f00 */
[----:B------:R-:W-:Y:S06]  /*01c0*/  @!P0 BRA `(.L_x_16) ;  /* 0xfffffffc00d88947 */ /* 0x000fec000383ffff */
[----:B------:R-:W-:Y:S05]  /*01d0*/  BSYNC.RECONVERGENT B1 ;  /* 0x0000000000017941 */ /* 0x000fea0003800200 */
.L_x_15:
[----:B------:R-:W-:-:S07]  /*01e0*/  IMAD.MOV.U32 R2, RZ, RZ, R9 ;  /* 0x000000ffff027224 */ /* 0x000fce00078e0009 */
.L_x_14:
[----:B------:R-:W-:Y:S05]  /*01f0*/  BSYNC.RECONVERGENT B0 ;  /* 0x0000000000007941 */ /* 0x000fea0003800200 */
.L_x_13:
        /* <DEDUP_REMOVED lines=9> */
.L_x_18:
[----:B------:R-:W-:Y:S02]  /*0290*/  SHF.R.U32.HI R8, RZ, 0x1, R6 ;  /* 0x00000001ff087819 */ /* 0x000fe40000011606 */
[----:B------:R-:W-:Y:S02]  /*02a0*/  ISETP.GT.U32.AND P2, PT, R6, 0x3, PT ;  /* 0x000000030600780c */ /* 0x000fe40003f44070 */
[-C--:B------:R-:W-:Y:S02]  /*02b0*/  ISETP.GE.U32.AND P1, PT, R10, R8.reuse, PT ;  /* 0x000000080a00720c */ /* 0x080fe40003f26070 */
[----:B------:R-:W-:-:S11]  /*02c0*/  MOV R6, R8 ;  /* 0x0000000800067202 */ /* 0x000fd60000000f00 */
[----:B------:R-:W-:Y:S01]  /*02d0*/  @!P1 LEA R0, R8, R3, 0x2 ;  /* 0x0000000308009211 */ /* 0x000fe200078e10ff */
[----:B------:R-:W-:Y:S05]  /*02e0*/  @!P1 LDS R5, [R3] ;  /* 0x0000000003059984 */ /* 0x000fea0000000800 */
[----:B------:R-:W0:Y:S02]  /*02f0*/  @!P1 LDS R0, [R0] ;  /* 0x0000000000009984 */ /* 0x000e240000000800 */
[----:B0-----:R-:W-:-:S04]  /*0300*/  @!P1 FADD R2, -R7, R0 ;  /* 0x0000000007029221 */ /* 0x001fc80000000100 */
[----:B-1----:R-:W-:-:S04]  /*0310*/  @!P1 FADD R4, R2, R5 ;  /* 0x0000000502049221 */ /* 0x002fc80000000000 */
[----:B------:R-:W-:Y:S01]  /*0320*/  @!P1 FADD R5, -R5, R4 ;  /* 0x0000000405059221 */ /* 0x000fe20000000100 */
[----:B------:R1:W-:Y:S03]  /*0330*/  @!P1 STS [R3], R4 ;  /* 0x0000000403009388 */ /* 0x0003e60000000800 */
[----:B------:R-:W-:Y:S01]  /*0340*/  @!P1 FADD R7, -R2, R5 ;  /* 0x0000000502079221 */ /* 0x000fe20000000100 */
[----:B------:R-:W-:Y:S06]  /*0350*/  BAR.SYNC.DEFER_BLOCKING 0x0 ;  /* 0x0000000000007b1d */ /* 0x000fec0000010000 */
[----:B------:R-:W-:Y:S05]  /*0360*/  @P2 BRA `(.L_x_18) ;  /* 0xfffffffc00c82947 */ /* 0x000fea000383ffff */
.L_x_17:
[----:B------:R-:W-:Y:S05]  /*0370*/  @P0 EXIT ;  /* 0x000000000000094d */ /* 0x000fea0003800000 */
[----:B------:R-:W2:Y:S01]  /*0380*/  S2UR UR5, SR_CgaCtaId ;  /* 0x00000000000579c3 */ /* 0x000ea20000008800 */
[----:B------:R-:W-:-:S07]  /*0390*/  UMOV UR4, 0x400 ;  /* 0x0000040000047882 */ /* 0x000fce0000000000 */
[----:B01----:R-:W0:Y:S01]  /*03a0*/  LDC.64 R2, c[0x0][0x388] ;  /* 0x0000e200ff027b82 */ /* 0x003e220000000a00 */
[----:B--2---:R-:W-:Y:S01]  /*03b0*/  ULEA UR4, UR5, UR4, 0x18 ;  /* 0x0000000405047291 */ /* 0x004fe2000f8ec0ff */
[----:B0-----:R-:W-:-:S08]  /*03c0*/  IMAD.WIDE.U32 R2, R11, 0x4, R2 ;  /* 0x000000040b027825 */ /* 0x001fd000078e0002 */
[----:B------:R-:W0:Y:S04]  /*03d0*/  LDS R5, [UR4] ;  /* 0x00000004ff057984 */ /* 0x000e280008000800 */
[----:B0-----:R-:W-:Y:S01]  /*03e0*/  STG.E desc[UR6][R2.64], R5 ;  /* 0x0000000502007986 */ /* 0x001fe2000c101906 */
[----:B------:R-:W-:Y:S05]  /*03f0*/  EXIT ;  /* 0x000000000000794d */ /* 0x000fea0003800000 */
.L_x_19:
        /* <DEDUP_REMOVED lines=16> */
.L_x_22:


//--------------------- .nv.shared._Z11reduce_baseIiLi256EEvPT_S1_i --------------------------
	.section	.nv.shared._Z11reduce_baseIiLi256EEvPT_S1_i,"aw",@nobits
	.sectionflags	@""
	.align	4
.nv.shared._Z11reduce_baseIiLi256EEvPT_S1_i:
	.zero		2048


//--------------------- .nv.shared.reserved.0     --------------------------
	.section	.nv.shared.reserved.0,"aw",@nobits
	.weak		__nv_reservedSMEM_offset_0_alias
	.size		__nv_reservedSMEM_offset_0_alias, 0, 64
	.other		__nv_reservedSMEM_offset_0_alias,@"STO_CUDA_RESERVED_SHARED STV_DEFAULT"
__nv_reservedSMEM_offset_0_alias:
	.zero		0
	.zero		64


//--------------------- .nv.shared._Z11reduce_baseIdLi256EEvPT_S1_i --------------------------
	.section	.nv.shared._Z11reduce_baseIdLi256EEvPT_S1_i,"aw",@nobits
	.sectionflags	@""
	.align	8
.nv.shared._Z11reduce_baseIdLi256EEvPT_S1_i:
	.zero		3072


//--------------------- .nv.shared._Z11reduce_baseIfLi256EEvPT_S1_i --------------------------
	.section	.nv.shared._Z11reduce_baseIfLi256EEvPT_S1_i,"aw",@nobits
	.sectionflags	@""
	.align	4
.nv.shared._Z11reduce_baseIfLi256EEvPT_S1_i:
	.zero		2048


//--------------------- .nv.constant0._Z11reduce_baseIiLi256EEvPT_S1_i --------------------------
	.section	.nv.constant0._Z11reduce_baseIiLi256EEvPT_S1_i,"a",@progbits
	.sectionflags	@""
	.align	4
.nv.constant0._Z11reduce_baseIiLi256EEvPT_S1_i:
	.zero		916


//--------------------- .nv.constant0._Z11reduce_baseIdLi256EEvPT_S1_i --------------------------
	.section	.nv.constant0._Z11reduce_baseIdLi256EEvPT_S1_i,"a",@progbits
	.sectionflags	@""
	.align	4
.nv.constant0._Z11reduce_baseIdLi256EEvPT_S1_i:
	.zero		916


//--------------------- .nv.constant0._Z11reduce_baseIfLi256EEvPT_S1_i --------------------------
	.section	.nv.constant0._Z11reduce_baseIfLi256EEvPT_S1_i,"a",@progbits
	.sectionflags	@""
	.align	4
.nv.constant0._Z11reduce_baseIfLi256EEvPT_S1_i:
	.zero		916


//--------------------- SYMBOLS --------------------------

	.type		.nv.reservedSmem.offset0,@object
	.size		.nv.reservedSmem.offset0,0x4
	.type		.nv.reservedSmem.cap,@object
	.size		.nv.reservedSmem.cap,0x4
